	.headerflags	@"EF_CUDA_TEXMODE_UNIFIED EF_CUDA_64BIT_ADDRESS EF_CUDA_ACCELERATORS EF_CUDA_SM90 EF_CUDA_VIRTUAL_SM(EF_CUDA_SM90)"
	.elftype	@"ET_EXEC"


//--------------------- .nv.info                  --------------------------
	.section	.nv.info,"",@"SHT_CUDA_INFO"
	.align	4


	//----- nvinfo : EIATTR_REGCOUNT
	.align		4
        /*0000*/ 	.byte	0x04, 0x2f
        /*0002*/ 	.short	(.L_3 - .L_2)
	.align		4
.L_2:
        /*0004*/ 	.word	index@(triton_poi_fused__native_batch_norm_legit_no_training_add_relu_4)
        /*0008*/ 	.word	0x00000020


	//----- nvinfo : EIATTR_MIN_STACK_SIZE
	.align		4
.L_3:
        /*000c*/ 	.byte	0x04, 0x12
        /*000e*/ 	.short	(.L_5 - .L_4)
	.align		4
.L_4:
        /*0010*/ 	.word	index@(triton_poi_fused__native_batch_norm_legit_no_training_add_relu_4)
        /*0014*/ 	.word	0x00000000


	//----- nvinfo : EIATTR_FRAME_SIZE
	.align		4
.L_5:
        /*0018*/ 	.byte	0x04, 0x11
        /*001a*/ 	.short	(.L_7 - .L_6)
	.align		4
.L_6:
        /*001c*/ 	.word	index@(triton_poi_fused__native_batch_norm_legit_no_training_add_relu_4)
        /*0020*/ 	.word	0x00000000


	//----- nvinfo : EIATTR_MIN_STACK_SIZE
	.align		4
.L_7:
        /*0024*/ 	.byte	0x04, 0x12
        /*0026*/ 	.short	(.L_9 - .L_8)
	.align		4
.L_8:
        /*0028*/ 	.word	index@(triton_poi_fused__native_batch_norm_legit_no_training_add_relu_4)
        /*002c*/ 	.word	0x00000000
.L_9:


//--------------------- .nv.info.triton_poi_fused__native_batch_norm_legit_no_training_add_relu_4 --------------------------
	.section	.nv.info.triton_poi_fused__native_batch_norm_legit_no_training_add_relu_4,"",@"SHT_CUDA_INFO"
	.sectionflags	@""
	.align	4


	//----- nvinfo : EIATTR_CUDA_API_VERSION
	.align		4
        /*0000*/ 	.byte	0x04, 0x37
        /*0002*/ 	.short	(.L_11 - .L_10)
.L_10:
        /*0004*/ 	.word	0x0000007c


	//----- nvinfo : EIATTR_KPARAM_INFO
	.align		4
.L_11:
        /*0008*/ 	.byte	0x04, 0x17
        /*000a*/ 	.short	(.L_13 - .L_12)
.L_12:
        /*000c*/ 	.word	0x00000000
        /*0010*/ 	.short	0x000b
        /*0012*/ 	.short	0x0058
        /*0014*/ 	.byte	0x00, 0xf0, 0x11, 0x00


	//----- nvinfo : EIATTR_KPARAM_INFO
	.align		4
.L_13:
        /*0018*/ 	.byte	0x04, 0x17
        /*001a*/ 	.short	(.L_15 - .L_14)
.L_14:
        /*001c*/ 	.word	0x00000000
        /*0020*/ 	.short	0x000a
        /*0022*/ 	.short	0x0050
        /*0024*/ 	.byte	0x00, 0xf4, 0x21, 0x00


	//----- nvinfo : EIATTR_KPARAM_INFO
	.align		4
.L_15:
        /*0028*/ 	.byte	0x04, 0x17
        /*002a*/ 	.short	(.L_17 - .L_16)
.L_16:
        /*002c*/ 	.word	0x00000000
        /*0030*/ 	.short	0x0009
        /*0032*/ 	.short	0x0048
        /*0034*/ 	.byte	0x00, 0xf4, 0x21, 0x00


	//----- nvinfo : EIATTR_KPARAM_INFO
	.align		4
.L_17:
        /*0038*/ 	.byte	0x04, 0x17
        /*003a*/ 	.short	(.L_19 - .L_18)
.L_18:
        /*003c*/ 	.word	0x00000000
        /*0040*/ 	.short	0x0008
        /*0042*/ 	.short	0x0040
        /*0044*/ 	.byte	0x00, 0xf4, 0x21, 0x00


	//----- nvinfo : EIATTR_KPARAM_INFO
	.align		4
.L_19:
        /*0048*/ 	.byte	0x04, 0x17
        /*004a*/ 	.short	(.L_21 - .L_20)
.L_20:
        /*004c*/ 	.word	0x00000000
        /*0050*/ 	.short	0x0007
        /*0052*/ 	.short	0x0038
        /*0054*/ 	.byte	0x00, 0xf4, 0x21, 0x00


	//----- nvinfo : EIATTR_KPARAM_INFO
	.align		4
.L_21:
        /*0058*/ 	.byte	0x04, 0x17
        /*005a*/ 	.short	(.L_23 - .L_22)
.L_22:
        /*005c*/ 	.word	0x00000000
        /*0060*/ 	.short	0x0006
        /*0062*/ 	.short	0x0030
        /*0064*/ 	.byte	0x00, 0xf4, 0x21, 0x00


	//----- nvinfo : EIATTR_KPARAM_INFO
	.align		4
.L_23:
        /*0068*/ 	.byte	0x04, 0x17
        /*006a*/ 	.short	(.L_25 - .L_24)
.L_24:
        /*006c*/ 	.word	0x00000000
        /*0070*/ 	.short	0x0005
        /*0072*/ 	.short	0x0028
        /*0074*/ 	.byte	0x00, 0xf4, 0x21, 0x00


	//----- nvinfo : EIATTR_KPARAM_INFO
	.align		4
.L_25:
        /*0078*/ 	.byte	0x04, 0x17
        /*007a*/ 	.short	(.L_27 - .L_26)
.L_26:
        /*007c*/ 	.word	0x00000000
        /*0080*/ 	.short	0x0004
        /*0082*/ 	.short	0x0020
        /*0084*/ 	.byte	0x00, 0xf4, 0x21, 0x00


	//----- nvinfo : EIATTR_KPARAM_INFO
	.align		4
.L_27:
        /*0088*/ 	.byte	0x04, 0x17
        /*008a*/ 	.short	(.L_29 - .L_28)
.L_28:
        /*008c*/ 	.word	0x00000000
        /*0090*/ 	.short	0x0003
        /*0092*/ 	.short	0x0018
        /*0094*/ 	.byte	0x00, 0xf4, 0x21, 0x00


	//----- nvinfo : EIATTR_KPARAM_INFO
	.align		4
.L_29:
        /*0098*/ 	.byte	0x04, 0x17
        /*009a*/ 	.short	(.L_31 - .L_30)
.L_30:
        /*009c*/ 	.word	0x00000000
        /*00a0*/ 	.short	0x0002
        /*00a2*/ 	.short	0x0010
        /*00a4*/ 	.byte	0x00, 0xf4, 0x21, 0x00


	//----- nvinfo : EIATTR_KPARAM_INFO
	.align		4
.L_31:
        /*00a8*/ 	.byte	0x04, 0x17
        /*00aa*/ 	.short	(.L_33 - .L_32)
.L_32:
        /*00ac*/ 	.word	0x00000000
        /*00b0*/ 	.short	0x0001
        /*00b2*/ 	.short	0x0008
        /*00b4*/ 	.byte	0x00, 0xf4, 0x21, 0x00


	//----- nvinfo : EIATTR_KPARAM_INFO
	.align		4
.L_33:
        /*00b8*/ 	.byte	0x04, 0x17
        /*00ba*/ 	.short	(.L_35 - .L_34)
.L_34:
        /*00bc*/ 	.word	0x00000000
        /*00c0*/ 	.short	0x0000
        /*00c2*/ 	.short	0x0000
        /*00c4*/ 	.byte	0x00, 0xf4, 0x21, 0x00


	//----- nvinfo : EIATTR_SPARSE_MMA_MASK
	.align		4
.L_35:
        /*00c8*/ 	.byte	0x03, 0x50
        /*00ca*/ 	.short	0x0000


	//----- nvinfo : EIATTR_MAXREG_COUNT
	.align		4
        /*00cc*/ 	.byte	0x03, 0x1b
        /*00ce*/ 	.short	0x00ff


	//----- nvinfo : EIATTR_EXIT_INSTR_OFFSETS
	.align		4
        /*00d0*/ 	.byte	0x04, 0x1c
        /*00d2*/ 	.short	(.L_37 - .L_36)


	//   ....[0]....
.L_36:
        /*00d4*/ 	.word	0x00000b80


	//----- nvinfo : EIATTR_REQNTID
	.align		4
.L_37:
        /*00d8*/ 	.byte	0x04, 0x10
        /*00da*/ 	.short	(.L_39 - .L_38)
.L_38:
        /*00dc*/ 	.word	0x00000080
        /*00e0*/ 	.word	0x00000001
        /*00e4*/ 	.word	0x00000001


	//----- nvinfo : EIATTR_CBANK_PARAM_SIZE
	.align		4
.L_39:
        /*00e8*/ 	.byte	0x03, 0x19
        /*00ea*/ 	.short	0x005c


	//----- nvinfo : EIATTR_PARAM_CBANK
	.align		4
        /*00ec*/ 	.byte	0x04, 0x0a
        /*00ee*/ 	.short	(.L_41 - .L_40)
	.align		4
.L_40:
        /*00f0*/ 	.word	index@(.nv.constant0.triton_poi_fused__native_batch_norm_legit_no_training_add_relu_4)
        /*00f4*/ 	.short	0x0210
        /*00f6*/ 	.short	0x005c


	//----- nvinfo : EIATTR_SW_WAR
	.align		4
.L_41:
        /*00f8*/ 	.byte	0x04, 0x36
        /*00fa*/ 	.short	(.L_43 - .L_42)
.L_42:
        /*00fc*/ 	.word	0x00000008
.L_43:


//--------------------- .nv.callgraph             --------------------------
	.section	.nv.callgraph,"",@"SHT_CUDA_CALLGRAPH"
	.align	4
	.sectionentsize	8
	.align		4
        /*0000*/ 	.word	0x00000000
	.align		4
        /*0004*/ 	.word	0xffffffff
	.align		4
        /*0008*/ 	.word	0x00000000
	.align		4
        /*000c*/ 	.word	0xfffffffe
	.align		4
        /*0010*/ 	.word	0x00000000
	.align		4
        /*0014*/ 	.word	0xfffffffd
	.align		4
        /*0018*/ 	.word	0x00000000
	.align		4
        /*001c*/ 	.word	0xfffffffc


//--------------------- .nv.constant4             --------------------------
	.section	.nv.constant4,"a",@progbits
	.align	8
	.align		8
.nv.constant4:
        /*0000*/ 	.dword	_$_str
	.align		8
        /*0008*/ 	.dword	_$_str_$_2


//--------------------- .text.triton_poi_fused__native_batch_norm_legit_no_training_add_relu_4 --------------------------
	.section	.text.triton_poi_fused__native_batch_norm_legit_no_training_add_relu_4,"ax",@progbits
	.align	128
        .global         triton_poi_fused__native_batch_norm_legit_no_training_add_relu_4
        .type           triton_poi_fused__native_batch_norm_legit_no_training_add_relu_4,@function
        .size           triton_poi_fused__native_batch_norm_legit_no_training_add_relu_4,(.L_x_1 - triton_poi_fused__native_batch_norm_legit_no_training_add_relu_4)
        .other          triton_poi_fused__native_batch_norm_legit_no_training_add_relu_4,@"STO_CUDA_ENTRY STV_DEFAULT"
triton_poi_fused__native_batch_norm_legit_no_training_add_relu_4:
.text.triton_poi_fused__native_batch_norm_legit_no_training_add_relu_4:
[----:B------:R-:W-:Y:S01]  /*0000*/  LDC R1, c[0x0][0x28] ;  /* 0x00000a00ff017b82 */ /* 0x000fe20000000800 */
[----:B------:R-:W1:Y:S01]  /*0010*/  S2R R0, SR_TID.X ;  /* 0x0000000000007919 */ /* 0x000e620000002100 */
[----:B------:R-:W-:-:S06]  /*0020*/  ULDC.64 UR4, c[0x0][0x208] ;  /* 0x0000820000047ab9 */ /* 0x000fcc0000000a00 */
[----:B------:R-:W2:Y:S01]  /*0030*/  LDC.64 R8, c[0x0][0x220] ;  /* 0x00008800ff087b82 */ /* 0x000ea20000000a00 */
[----:B------:R-:W3:Y:S07]  /*0040*/  S2R R3, SR_CTAID.X ;  /* 0x0000000000037919 */ /* 0x000eee0000002500 */
[----:B------:R-:W4:Y:S08]  /*0050*/  LDC.64 R28, c[0x0][0x218] ;  /* 0x00008600ff1c7b82 */ /* 0x000f300000000a00 */
[----:B------:R-:W5:Y:S08]  /*0060*/  LDC.64 R18, c[0x0][0x230] ;  /* 0x00008c00ff127b82 */ /* 0x000f700000000a00 */
[----:B------:R-:W2:Y:S01]  /*0070*/  LDC.64 R26, c[0x0][0x238] ;  /* 0x00008e00ff1a7b82 */ /* 0x000ea20000000a00 */
[----:B-1----:R-:W-:-:S02]  /*0080*/  SHF.L.U32 R0, R0, 0x2, RZ ;  /* 0x0000000200007819 */ /* 0x002fc400000006ff */
[----:B---3--:R-:W-:Y:S02]  /*0090*/  SHF.R.S32.HI R5, RZ, 0x15, R3 ;  /* 0x00000015ff057819 */ /* 0x008fe40000011403 */
[----:B------:R-:W-:Y:S02]  /*00a0*/  LOP3.LUT R0, R0, 0x1fc, RZ, 0xc0, !PT ;  /* 0x000001fc00007812 */ /* 0x000fe400078ec0ff */
[----:B------:R-:W-:Y:S02]  /*00b0*/  SGXT R5, R5, 0x1 ;  /* 0x000000010505781a */ /* 0x000fe40000000200 */
[----:B------:R-:W-:Y:S02]  /*00c0*/  LEA R4, R3, R0, 0xa ;  /* 0x0000000003047211 */ /* 0x000fe400078e50ff */
[----:B------:R-:W1:Y:S02]  /*00d0*/  LDC.64 R2, c[0x0][0x228] ;  /* 0x00008a00ff027b82 */ /* 0x000e640000000a00 */
[----:B------:R-:W-:-:S04]  /*00e0*/  LEA.HI R5, R5, R4, RZ, 0xa ;  /* 0x0000000405057211 */ /* 0x000fc800078f50ff */
[----:B------:R-:W-:Y:S02]  /*00f0*/  SHF.R.S32.HI R21, RZ, 0xa, R5 ;  /* 0x0000000aff157819 */ /* 0x000fe40000011405 */
[----:B------:R-:W-:Y:S02]  /*0100*/  IADD3 R5, R5, 0x200, RZ ;  /* 0x0000020005057810 */ /* 0x000fe40007ffe0ff */
[----:B------:R-:W-:Y:S02]  /*0110*/  LEA.HI R0, R21, R21, RZ, 0x7 ;  /* 0x0000001515007211 */ /* 0x000fe400078f38ff */
[----:B------:R-:W-:Y:S02]  /*0120*/  SHF.R.S32.HI R5, RZ, 0xa, R5 ;  /* 0x0000000aff057819 */ /* 0x000fe40000011405 */
[----:B------:R-:W-:Y:S02]  /*0130*/  LOP3.LUT R0, R0, 0xffffff80, RZ, 0xc0, !PT ;  /* 0xffffff8000007812 */ /* 0x000fe400078ec0ff */
[----:B------:R-:W-:-:S02]  /*0140*/  LEA.HI R6, R5, R5, RZ, 0x7 ;  /* 0x0000000505067211 */ /* 0x000fc400078f38ff */
[----:B------:R-:W-:Y:S02]  /*0150*/  IADD3 R21, R21, -R0, RZ ;  /* 0x8000000015157210 */ /* 0x000fe40007ffe0ff */
[----:B------:R-:W-:-:S04]  /*0160*/  LOP3.LUT R6, R6, 0xffffff80, RZ, 0xc0, !PT ;  /* 0xffffff8006067812 */ /* 0x000fc800078ec0ff */
[----:B------:R-:W-:Y:S01]  /*0170*/  IADD3 R23, R5, -R6, RZ ;  /* 0x8000000605177210 */ /* 0x000fe20007ffe0ff */
[----:B-1----:R-:W-:-:S04]  /*0180*/  IMAD.WIDE R10, R21, 0x4, R2 ;  /* 0x00000004150a7825 */ /* 0x002fc800078e0202 */
[----:B------:R-:W-:Y:S01]  /*0190*/  IMAD.WIDE R6, R23, 0x4, R2 ;  /* 0x0000000417067825 */ /* 0x000fe200078e0202 */
[----:B------:R1:W3:Y:S01]  /*01a0*/  LDG.E.EL R5, desc[UR4][R10.64] ;  /* 0x000000040a057981 */ /* 0x0002e2000c2e1900 */
[----:B------:R-:W1:Y:S04]  /*01b0*/  LDC.64 R2, c[0x0][0x250] ;  /* 0x00009400ff027b82 */ /* 0x000e680000000a00 */
[----:B------:R-:W3:Y:S01]  /*01c0*/  LDG.E.EL R7, desc[UR4][R6.64] ;  /* 0x0000000406077981 */ /* 0x000ee2000c2e1900 */
[----:B-1----:R-:W-:-:S06]  /*01d0*/  IMAD.WIDE R16, R21, 0x4, R2 ;  /* 0x0000000415107825 */ /* 0x002fcc00078e0202 */
[----:B------:R-:W3:Y:S01]  /*01e0*/  LDG.E.EL R16, desc[UR4][R16.64] ;  /* 0x0000000410107981 */ /* 0x000ee2000c2e1900 */
[----:B--2---:R-:W-:-:S04]  /*01f0*/  IMAD.WIDE R12, R21, 0x4, R8 ;  /* 0x00000004150c7825 */ /* 0x004fc800078e0208 */
[----:B----4-:R-:W-:Y:S01]  /*0200*/  IMAD.WIDE R28, R4, 0x4, R28 ;  /* 0x00000004041c7825 */ /* 0x010fe200078e021c */
[----:B------:R-:W2:Y:S03]  /*0210*/  LDG.E.EL R0, desc[UR4][R12.64] ;  /* 0x000000040c007981 */ /* 0x000ea6000c2e1900 */
[----:B-----5:R-:W-:-:S04]  /*0220*/  IMAD.WIDE R24, R21, 0x4, R18 ;  /* 0x0000000415187825 */ /* 0x020fc800078e0212 */
[----:B0-----:R-:W-:Y:S02]  /*0230*/  IMAD.WIDE R10, R21, 0x4, R26 ;  /* 0x00000004150a7825 */ /* 0x001fe400078e021a */
[----:B------:R0:W4:Y:S04]  /*0240*/  LDG.E.EL R25, desc[UR4][R24.64] ;  /* 0x0000000418197981 */ /* 0x000128000c2e1900 */
[----:B------:R-:W2:Y:S01]  /*0250*/  LDG.E.128 R12, desc[UR4][R28.64] ;  /* 0x000000041c0c7981 */ /* 0x000ea2000c1e1d00 */
[----:B------:R-:W-:-:S03]  /*0260*/  IMAD.WIDE R8, R23, 0x4, R8 ;  /* 0x0000000417087825 */ /* 0x000fc600078e0208 */
[----:B------:R-:W4:Y:S04]  /*0270*/  LDG.E.EL R6, desc[UR4][R10.64] ;  /* 0x000000040a067981 */ /* 0x000f28000c2e1900 */
[----:B------:R-:W5:Y:S04]  /*0280*/  LDG.E.EL R17, desc[UR4][R8.64] ;  /* 0x0000000408117981 */ /* 0x000f68000c2e1900 */
[----:B------:R1:W5:Y:S01]  /*0290*/  LDG.E.128 R8, desc[UR4][R28.64+0x800] ;  /* 0x000800041c087981 */ /* 0x000362000c1e1d00 */
[----:B------:R-:W-:-:S04]  /*02a0*/  IMAD.WIDE R18, R23, 0x4, R18 ;  /* 0x0000000417127825 */ /* 0x000fc800078e0212 */
[----:B------:R-:W-:Y:S02]  /*02b0*/  IMAD.WIDE R26, R23, 0x4, R26 ;  /* 0x00000004171a7825 */ /* 0x000fe400078e021a */
[----:B------:R-:W5:Y:S04]  /*02c0*/  LDG.E.EL R19, desc[UR4][R18.64] ;  /* 0x0000000412137981 */ /* 0x000f68000c2e1900 */
[----:B------:R0:W5:Y:S01]  /*02d0*/  LDG.E.EL R20, desc[UR4][R26.64] ;  /* 0x000000041a147981 */ /* 0x000162000c2e1900 */
[----:B---3--:R-:W-:Y:S01]  /*02e0*/  FADD R5, R5, 9.9999997473787516356e-06 ;  /* 0x3727c5ac05057421 */ /* 0x008fe20000000000 */
[----:B------:R-:W-:-:S04]  /*02f0*/  FADD R7, R7, 9.9999997473787516356e-06 ;  /* 0x3727c5ac07077421 */ /* 0x000fc80000000000 */
[----:B0-----:R-:W0:Y:S08]  /*0300*/  MUFU.SQRT R24, R7 ;  /* 0x0000000700187308 */ /* 0x001e300000002000 */
[----:B------:R-:W3:Y:S01]  /*0310*/  MUFU.SQRT R22, R5 ;  /* 0x0000000500167308 */ /* 0x000ee20000002000 */
[C---:B0-----:R-:W-:Y:S02]  /*0320*/  FSETP.GT.AND P1, PT, R24.reuse, 8.50705917302346158658e+37, PT ;  /* 0x7e8000001800780b */ /* 0x041fe40003f24000 */
[----:B------:R-:W-:-:S02]  /*0330*/  FSETP.GEU.AND P3, PT, R24, 1.175494350822287508e-38, PT ;  /* 0x008000001800780b */ /* 0x000fc40003f6e000 */
[C---:B---3--:R-:W-:Y:S02]  /*0340*/  FSETP.GT.AND P0, PT, R22.reuse, 8.50705917302346158658e+37, PT ;  /* 0x7e8000001600780b */ /* 0x048fe40003f04000 */
[----:B------:R-:W-:-:S07]  /*0350*/  FSETP.GEU.AND P2, PT, R22, 1.175494350822287508e-38, PT ;  /* 0x008000001600780b */ /* 0x000fce0003f4e000 */
[----:B------:R-:W-:Y:S01]  /*0360*/  @P1 FMUL R24, R24, 0.25 ;  /* 0x3e80000018181820 */ /* 0x000fe20000400000 */
[----:B------:R-:W-:-:S03]  /*0370*/  HFMA2.MMA R5, -RZ, RZ, 1.625, 0 ;  /* 0x3e800000ff057435 */ /* 0x000fc600000001ff */
[----:B------:R-:W-:Y:S01]  /*0380*/  @!P3 FMUL R24, R24, 16777216 ;  /* 0x4b8000001818b820 */ /* 0x000fe20000400000 */
[----:B------:R-:W-:Y:S01]  /*0390*/  @P0 FMUL R22, R22, 0.25 ;  /* 0x3e80000016160820 */ /* 0x000fe20000400000 */
[----:B-1----:R-:W-:-:S04]  /*03a0*/  FADD R28, R16, 9.9999997473787516356e-06 ;  /* 0x3727c5ac101c7421 */ /* 0x002fc80000000000 */
[----:B------:R-:W0:Y:S01]  /*03b0*/  MUFU.RCP R24, R24 ;  /* 0x0000001800187308 */ /* 0x000e220000001000 */
[----:B------:R-:W-:Y:S01]  /*03c0*/  @!P2 FMUL R22, R22, 16777216 ;  /* 0x4b8000001616a820 */ /* 0x000fe20000400000 */
[----:B------:R-:W-:-:S06]  /*03d0*/  FSEL R27, R5, 1, P1 ;  /* 0x3f800000051b7808 */ /* 0x000fcc0000800000 */
[----:B------:R-:W1:Y:S01]  /*03e0*/  MUFU.RCP R18, R22 ;  /* 0x0000001600127308 */ /* 0x000e620000001000 */
[----:B------:R-:W-:-:S07]  /*03f0*/  @!P3 FMUL R27, R27, 16777216 ;  /* 0x4b8000001b1bb820 */ /* 0x000fce0000400000 */
[----:B------:R-:W3:Y:S01]  /*0400*/  MUFU.SQRT R22, R28 ;  /* 0x0000001c00167308 */ /* 0x000ee20000002000 */
[----:B------:R-:W-:Y:S01]  /*0410*/  FSEL R7, R5, 1, P0 ;  /* 0x3f80000005077808 */ /* 0x000fe20000000000 */
[----:B0-----:R-:W-:Y:S01]  /*0420*/  FMUL R16, R24, R27 ;  /* 0x0000001b18107220 */ /* 0x001fe20000400000 */
[----:B------:R-:W-:-:S04]  /*0430*/  IMAD.WIDE R26, R23, 0x4, R2 ;  /* 0x00000004171a7825 */ /* 0x000fc800078e0202 */
[----:B------:R-:W-:Y:S01]  /*0440*/  @!P2 FMUL R7, R7, 16777216 ;  /* 0x4b8000000707a820 */ /* 0x000fe20000400000 */
[----:B------:R0:W5:Y:S01]  /*0450*/  LDG.E.EL R2, desc[UR4][R26.64] ;  /* 0x000000041a027981 */ /* 0x000162000c2e1900 */
[--C-:B--2---:R-:W-:Y:S02]  /*0460*/  FADD R12, R12, -R0.reuse ;  /* 0x800000000c0c7221 */ /* 0x104fe40000000000 */
[----:B-1----:R-:W-:Y:S01]  /*0470*/  FMUL R7, R18, R7 ;  /* 0x0000000712077220 */ /* 0x002fe20000400000 */
[C---:B---3--:R-:W-:Y:S02]  /*0480*/  FSETP.GT.AND P0, PT, R22.reuse, 8.50705917302346158658e+37, PT ;  /* 0x7e8000001600780b */ /* 0x048fe40003f04000 */
[----:B------:R-:W-:Y:S01]  /*0490*/  FSETP.GEU.AND P1, PT, R22, 1.175494350822287508e-38, PT ;  /* 0x008000001600780b */ /* 0x000fe20003f2e000 */
[--C-:B------:R-:W-:Y:S01]  /*04a0*/  FADD R18, R13, -R0.reuse ;  /* 0x800000000d127221 */ /* 0x100fe20000000000 */
[--C-:B------:R-:W-:Y:S01]  /*04b0*/  FADD R14, R14, -R0.reuse ;  /* 0x800000000e0e7221 */ /* 0x100fe20000000000 */
[----:B------:R-:W-:Y:S01]  /*04c0*/  FADD R0, R15, -R0 ;  /* 0x800000000f007221 */ /* 0x000fe20000000000 */
[C---:B------:R-:W-:Y:S01]  /*04d0*/  FMUL R12, R7.reuse, R12 ;  /* 0x0000000c070c7220 */ /* 0x040fe20000400000 */
[C---:B------:R-:W-:Y:S01]  /*04e0*/  FMUL R3, R7.reuse, R18 ;  /* 0x0000001207037220 */ /* 0x040fe20000400000 */
[C---:B------:R-:W-:Y:S01]  /*04f0*/  FMUL R13, R7.reuse, R14 ;  /* 0x0000000e070d7220 */ /* 0x040fe20000400000 */
[----:B------:R-:W-:Y:S01]  /*0500*/  FMUL R29, R7, R0 ;  /* 0x00000000071d7220 */ /* 0x000fe20000400000 */
[----:B------:R-:W1:Y:S01]  /*0510*/  LDC.64 R14, c[0x0][0x248] ;  /* 0x00009200ff0e7b82 */ /* 0x000e620000000a00 */
[----:B----4-:R-:W-:-:S02]  /*0520*/  FFMA R0, R25, R3, R6 ;  /* 0x0000000319007223 */ /* 0x010fc40000000006 */
[----:B------:R-:W-:Y:S01]  /*0530*/  @P0 FMUL R22, R22, 0.25 ;  /* 0x3e80000016160820 */ /* 0x000fe20000400000 */
[C-C-:B------:R-:W-:Y:S01]  /*0540*/  FFMA R7, R25.reuse, R12, R6.reuse ;  /* 0x0000000c19077223 */ /* 0x140fe20000000006 */
[C-C-:B------:R-:W-:Y:S01]  /*0550*/  FFMA R3, R25.reuse, R13, R6.reuse ;  /* 0x0000000d19037223 */ /* 0x140fe20000000006 */
[----:B------:R-:W-:Y:S01]  /*0560*/  FFMA R6, R25, R29, R6 ;  /* 0x0000001d19067223 */ /* 0x000fe20000000006 */
[--C-:B-----5:R-:W-:Y:S01]  /*0570*/  FADD R25, R10, -R17.reuse ;  /* 0x800000110a197221 */ /* 0x120fe20000000000 */
[----:B------:R-:W2:Y:S01]  /*0580*/  LDC.64 R12, c[0x0][0x258] ;  /* 0x00009600ff0c7b82 */ /* 0x000ea20000000a00 */
[----:B------:R-:W-:Y:S01]  /*0590*/  @!P1 FMUL R22, R22, 16777216 ;  /* 0x4b80000016169820 */ /* 0x000fe20000400000 */
[--C-:B------:R-:W-:Y:S01]  /*05a0*/  FADD R18, R11, -R17.reuse ;  /* 0x800000110b127221 */ /* 0x100fe20000000000 */
[--C-:B0-----:R-:W-:Y:S01]  /*05b0*/  FADD R27, R8, -R17.reuse ;  /* 0x80000011081b7221 */ /* 0x101fe20000000000 */
[----:B------:R-:W-:-:S04]  /*05c0*/  FADD R29, R9, -R17 ;  /* 0x80000011091d7221 */ /* 0x000fc80000000000 */
[----:B------:R-:W0:Y:S01]  /*05d0*/  LDC.64 R10, c[0x0][0x240] ;  /* 0x00009000ff0a7b82 */ /* 0x000e220000000a00 */
[----:B------:R-:W3:Y:S07]  /*05e0*/  MUFU.RCP R22, R22 ;  /* 0x0000001600167308 */ /* 0x000eee0000001000 */
[----:B------:R-:W4:Y:S01]  /*05f0*/  LDC.64 R8, c[0x0][0x260] ;  /* 0x00009800ff087b82 */ /* 0x000f220000000a00 */
[C---:B------:R-:W-:Y:S01]  /*0600*/  FMUL R17, R16.reuse, R29 ;  /* 0x0000001d10117220 */ /* 0x040fe20000400000 */
[C---:B------:R-:W-:Y:S01]  /*0610*/  FMUL R29, R16.reuse, R25 ;  /* 0x00000019101d7220 */ /* 0x040fe20000400000 */
[----:B------:R-:W-:Y:S01]  /*0620*/  FSEL R25, R5, 1, P0 ;  /* 0x3f80000005197808 */ /* 0x000fe20000000000 */
[C---:B------:R-:W-:Y:S01]  /*0630*/  FMUL R27, R16.reuse, R27 ;  /* 0x0000001b101b7220 */ /* 0x040fe20000400000 */
[----:B------:R-:W-:Y:S01]  /*0640*/  FMUL R24, R16, R18 ;  /* 0x0000001210187220 */ /* 0x000fe20000400000 */
[----:B------:R-:W-:-:S02]  /*0650*/  FFMA R17, R19, R17, R20 ;  /* 0x0000001113117223 */ /* 0x000fc40000000014 */
[----:B------:R-:W-:Y:S01]  /*0660*/  @!P1 FMUL R25, R25, 16777216 ;  /* 0x4b80000019199820 */ /* 0x000fe20000400000 */
[C-C-:B------:R-:W-:Y:S01]  /*0670*/  FFMA R16, R19.reuse, R27, R20.reuse ;  /* 0x0000001b13107223 */ /* 0x140fe20000000014 */
[----:B------:R-:W-:Y:S01]  /*0680*/  FFMA R18, R19, R29, R20 ;  /* 0x0000001d13127223 */ /* 0x000fe20000000014 */
[----:B-1----:R-:W-:-:S04]  /*0690*/  IMAD.WIDE R26, R21, 0x4, R14 ;  /* 0x00000004151a7825 */ /* 0x002fc800078e020e */
[----:B------:R-:W-:Y:S01]  /*06a0*/  FFMA R20, R19, R24, R20 ;  /* 0x0000001813147223 */ /* 0x000fe20000000014 */
[----:B---3--:R-:W-:Y:S01]  /*06b0*/  FMUL R19, R22, R25 ;  /* 0x0000001916137220 */ /* 0x008fe20000400000 */
[----:B------:R-:W-:Y:S01]  /*06c0*/  IMAD.WIDE R24, R23, 0x4, R14 ;  /* 0x0000000417187825 */ /* 0x000fe200078e020e */
[----:B------:R0:W3:Y:S03]  /*06d0*/  LDG.E.EL R22, desc[UR4][R26.64] ;  /* 0x000000041a167981 */ /* 0x0000e6000c2e1900 */
[C---:B--2---:R-:W-:Y:S02]  /*06e0*/  IMAD.WIDE R14, R21.reuse, 0x4, R12 ;  /* 0x00000004150e7825 */ /* 0x044fe400078e020c */
[----:B------:R-:W2:Y:S02]  /*06f0*/  LDG.E.EL R24, desc[UR4][R24.64] ;  /* 0x0000000418187981 */ /* 0x000ea4000c2e1900 */
[----:B----4-:R-:W-:-:S02]  /*0700*/  IMAD.WIDE R28, R21, 0x4, R8 ;  /* 0x00000004151c7825 */ /* 0x010fc400078e0208 */
[----:B------:R1:W4:Y:S02]  /*0710*/  LDG.E.EL R21, desc[UR4][R14.64] ;  /* 0x000000040e157981 */ /* 0x000324000c2e1900 */
[----:B0-----:R-:W-:Y:S02]  /*0720*/  IMAD.WIDE R26, R4, 0x4, R10 ;  /* 0x00000004041a7825 */ /* 0x001fe400078e020a */
[----:B------:R-:W4:Y:S02]  /*0730*/  LDG.E.EL R28, desc[UR4][R28.64] ;  /* 0x000000041c1c7981 */ /* 0x000f24000c2e1900 */
[C---:B-1----:R-:W-:Y:S02]  /*0740*/  IMAD.WIDE R14, R23.reuse, 0x4, R8 ;  /* 0x00000004170e7825 */ /* 0x042fe400078e0208 */
[----:B------:R-:W3:Y:S02]  /*0750*/  LDG.E.128 R8, desc[UR4][R26.64] ;  /* 0x000000041a087981 */ /* 0x000ee4000c1e1d00 */
[----:B------:R-:W-:-:S02]  /*0760*/  IMAD.WIDE R12, R23, 0x4, R12 ;  /* 0x00000004170c7825 */ /* 0x000fc400078e020c */
[----:B------:R-:W5:Y:S04]  /*0770*/  LDG.E.EL R25, desc[UR4][R14.64] ;  /* 0x000000040e197981 */ /* 0x000f68000c2e1900 */
[----:B------:R2:W5:Y:S04]  /*0780*/  LDG.E.EL R23, desc[UR4][R12.64] ;  /* 0x000000040c177981 */ /* 0x000568000c2e1900 */
[----:B------:R-:W2:Y:S01]  /*0790*/  LDG.E.128 R12, desc[UR4][R26.64+0x800] ;  /* 0x000800041a0c7981 */ /* 0x000ea2000c1e1d00 */
[----:B------:R-:W-:-:S06]  /*07a0*/  FADD R2, R2, 9.9999997473787516356e-06 ;  /* 0x3727c5ac02027421 */ /* 0x000fcc0000000000 */
[----:B------:R-:W0:Y:S02]  /*07b0*/  MUFU.SQRT R2, R2 ;  /* 0x0000000200027308 */ /* 0x000e240000002000 */
[C---:B0-----:R-:W-:Y:S02]  /*07c0*/  FSETP.GT.AND P0, PT, R2.reuse, 8.50705917302346158658e+37, PT ;  /* 0x7e8000000200780b */ /* 0x041fe40003f04000 */
[----:B------:R-:W-:-:S11]  /*07d0*/  FSETP.GEU.AND P1, PT, R2, 1.175494350822287508e-38, PT ;  /* 0x008000000200780b */ /* 0x000fd60003f2e000 */
[----:B------:R-:W-:-:S04]  /*07e0*/  @P0 FMUL R2, R2, 0.25 ;  /* 0x3e80000002020820 */ /* 0x000fc80000400000 */
[----:B------:R-:W-:-:S06]  /*07f0*/  @!P1 FMUL R2, R2, 16777216 ;  /* 0x4b80000002029820 */ /* 0x000fcc0000400000 */
[----:B------:R-:W0:Y:S01]  /*0800*/  MUFU.RCP R2, R2 ;  /* 0x0000000200027308 */ /* 0x000e220000001000 */
[----:B------:R-:W-:-:S05]  /*0810*/  FSEL R5, R5, 1, P0 ;  /* 0x3f80000005057808 */ /* 0x000fca0000000000 */
[----:B------:R-:W-:-:S04]  /*0820*/  @!P1 FMUL R5, R5, 16777216 ;  /* 0x4b80000005059820 */ /* 0x000fc80000400000 */
[----:B0-----:R-:W-:Y:S01]  /*0830*/  FMUL R5, R2, R5 ;  /* 0x0000000502057220 */ /* 0x001fe20000400000 */
[--C-:B---3--:R-:W-:Y:S01]  /*0840*/  FADD R10, R10, -R22.reuse ;  /* 0x800000160a0a7221 */ /* 0x108fe20000000000 */
[--C-:B------:R-:W-:Y:S01]  /*0850*/  FADD R8, R8, -R22.reuse ;  /* 0x8000001608087221 */ /* 0x100fe20000000000 */
[--C-:B------:R-:W-:Y:S01]  /*0860*/  FADD R9, R9, -R22.reuse ;  /* 0x8000001609097221 */ /* 0x100fe20000000000 */
[----:B------:R-:W-:Y:S01]  /*0870*/  FADD R22, R11, -R22 ;  /* 0x800000160b167221 */ /* 0x000fe20000000000 */
[C---:B------:R-:W-:Y:S02]  /*0880*/  FMUL R11, R19.reuse, R10 ;  /* 0x0000000a130b7220 */ /* 0x040fe40000400000 */
[----:B------:R-:W-:Y:S02]  /*0890*/  FMUL R9, R19, R9 ;  /* 0x0000000913097220 */ /* 0x000fe40000400000 */
[C-C-:B----4-:R-:W-:Y:S02]  /*08a0*/  FFMA R10, R21.reuse, R11, R28.reuse ;  /* 0x0000000b150a7223 */ /* 0x150fe4000000001c */
[----:B------:R-:W-:-:S03]  /*08b0*/  FFMA R9, R21, R9, R28 ;  /* 0x0000000915097223 */ /* 0x000fc6000000001c */
[----:B------:R-:W-:Y:S01]  /*08c0*/  FSETP.GEU.AND P4, PT, R3, -R10, PT ;  /* 0x8000000a0300720b */ /* 0x000fe20003f8e000 */
[----:B------:R-:W-:Y:S02]  /*08d0*/  FADD R10, R10, R3 ;  /* 0x000000030a0a7221 */ /* 0x000fe40000000000 */
[----:B------:R-:W0:Y:S01]  /*08e0*/  LDC.64 R2, c[0x0][0x210] ;  /* 0x00008400ff027b82 */ /* 0x000e220000000a00 */
[C---:B------:R-:W-:Y:S01]  /*08f0*/  FMUL R8, R19.reuse, R8 ;  /* 0x0000000813087220 */ /* 0x040fe20000400000 */
[----:B------:R-:W-:Y:S01]  /*0900*/  FSETP.GEU.AND P5, PT, R0, -R9, PT ;  /* 0x800000090000720b */ /* 0x000fe20003fae000 */
[----:B------:R-:W-:Y:S01]  /*0910*/  FMUL R19, R19, R22 ;  /* 0x0000001613137220 */ /* 0x000fe20000400000 */
[----:B------:R-:W-:Y:S01]  /*0920*/  FADD R9, R9, R0 ;  /* 0x0000000009097221 */ /* 0x000fe20000000000 */
[--C-:B--2---:R-:W-:Y:S01]  /*0930*/  FADD R12, R12, -R24.reuse ;  /* 0x800000180c0c7221 */ /* 0x104fe20000000000 */
[--C-:B------:R-:W-:Y:S01]  /*0940*/  FADD R22, R15, -R24.reuse ;  /* 0x800000180f167221 */ /* 0x100fe20000000000 */
[----:B------:R-:W-:Y:S01]  /*0950*/  FADD R0, R13, -R24 ;  /* 0x800000180d007221 */ /* 0x000fe20000000000 */
[----:B------:R-:W-:Y:S01]  /*0960*/  FFMA R8, R21, R8, R28 ;  /* 0x0000000815087223 */ /* 0x000fe2000000001c */
[----:B------:R-:W-:Y:S01]  /*0970*/  FADD R14, R14, -R24 ;  /* 0x800000180e0e7221 */ /* 0x000fe20000000000 */
[C---:B------:R-:W-:Y:S01]  /*0980*/  FMUL R12, R5.reuse, R12 ;  /* 0x0000000c050c7220 */ /* 0x040fe20000400000 */
[C---:B------:R-:W-:Y:S01]  /*0990*/  FMUL R22, R5.reuse, R22 ;  /* 0x0000001605167220 */ /* 0x040fe20000400000 */
[C---:B------:R-:W-:Y:S01]  /*09a0*/  FMUL R0, R5.reuse, R0 ;  /* 0x0000000005007220 */ /* 0x040fe20000400000 */
[----:B------:R-:W-:Y:S01]  /*09b0*/  FMUL R14, R5, R14 ;  /* 0x0000000e050e7220 */ /* 0x000fe20000400000 */
[----:B------:R-:W-:Y:S01]  /*09c0*/  FSETP.GEU.AND P6, PT, R7, -R8, PT ;  /* 0x800000080700720b */ /* 0x000fe20003fce000 */
[----:B------:R-:W-:Y:S01]  /*09d0*/  FADD R8, R8, R7 ;  /* 0x0000000708087221 */ /* 0x000fe20000000000 */
[C-C-:B-----5:R-:W-:Y:S01]  /*09e0*/  FFMA R7, R23.reuse, R22, R25.reuse ;  /* 0x0000001617077223 */ /* 0x160fe20000000019 */
[C-C-:B------:R-:W-:Y:S01]  /*09f0*/  FFMA R5, R23.reuse, R12, R25.reuse ;  /* 0x0000000c17057223 */ /* 0x140fe20000000019 */
[C-C-:B------:R-:W-:Y:S01]  /*0a00*/  FFMA R0, R23.reuse, R0, R25.reuse ;  /* 0x0000000017007223 */ /* 0x140fe20000000019 */
[----:B------:R-:W-:Y:S01]  /*0a10*/  FFMA R23, R23, R14, R25 ;  /* 0x0000000e17177223 */ /* 0x000fe20000000019 */
[----:B------:R-:W-:Y:S01]  /*0a20*/  FFMA R21, R21, R19, R28 ;  /* 0x0000001315157223 */ /* 0x000fe2000000001c */
[----:B------:R-:W-:-:S02]  /*0a30*/  FSEL R8, R8, RZ, P6 ;  /* 0x000000ff08087208 */ /* 0x000fc40003000000 */
[----:B------:R-:W-:Y:S01]  /*0a40*/  FSETP.GEU.AND P1, PT, R16, -R5, PT ;  /* 0x800000051000720b */ /* 0x000fe20003f2e000 */
[----:B------:R-:W-:Y:S01]  /*0a50*/  FADD R5, R5, R16 ;  /* 0x0000001005057221 */ /* 0x000fe20000000000 */
[----:B------:R-:W-:Y:S01]  /*0a60*/  FSETP.GEU.AND P2, PT, R20, -R7, PT ;  /* 0x800000071400720b */ /* 0x000fe20003f4e000 */
[----:B------:R-:W-:Y:S01]  /*0a70*/  FADD R11, R21, R6 ;  /* 0x00000006150b7221 */ /* 0x000fe20000000000 */
[----:B------:R-:W-:Y:S01]  /*0a80*/  FSETP.GEU.AND P0, PT, R17, -R0, PT ;  /* 0x800000001100720b */ /* 0x000fe20003f0e000 */
[----:B------:R-:W-:Y:S01]  /*0a90*/  FADD R7, R7, R20 ;  /* 0x0000001407077221 */ /* 0x000fe20000000000 */
[----:B------:R-:W-:Y:S01]  /*0aa0*/  FSETP.GEU.AND P6, PT, R18, -R23, PT ;  /* 0x800000171200720b */ /* 0x000fe20003fce000 */
[----:B------:R-:W-:Y:S01]  /*0ab0*/  FADD R0, R0, R17 ;  /* 0x0000001100007221 */ /* 0x000fe20000000000 */
[----:B------:R-:W-:Y:S01]  /*0ac0*/  FADD R18, R23, R18 ;  /* 0x0000001217127221 */ /* 0x000fe20000000000 */
[----:B------:R-:W-:Y:S01]  /*0ad0*/  FSETP.GEU.AND P3, PT, R6, -R21, PT ;  /* 0x800000150600720b */ /* 0x000fe20003f6e000 */
[----:B0-----:R-:W-:Y:S01]  /*0ae0*/  IMAD.WIDE R2, R4, 0x4, R2 ;  /* 0x0000000404027825 */ /* 0x001fe200078e0202 */
[----:B------:R-:W-:-:S02]  /*0af0*/  FSEL R4, R5, RZ, P1 ;  /* 0x000000ff05047208 */ /* 0x000fc40000800000 */
[----:B------:R-:W-:Y:S02]  /*0b00*/  FSEL R9, R9, RZ, P5 ;  /* 0x000000ff09097208 */ /* 0x000fe40002800000 */
[----:B------:R-:W-:Y:S02]  /*0b10*/  FSEL R10, R10, RZ, P4 ;  /* 0x000000ff0a0a7208 */ /* 0x000fe40002000000 */
[----:B------:R-:W-:Y:S02]  /*0b20*/  FSEL R11, R11, RZ, P3 ;  /* 0x000000ff0b0b7208 */ /* 0x000fe40001800000 */
[----:B------:R-:W-:Y:S02]  /*0b30*/  FSEL R7, R7, RZ, P2 ;  /* 0x000000ff07077208 */ /* 0x000fe40001000000 */
[----:B------:R-:W-:Y:S02]  /*0b40*/  FSEL R5, R0, RZ, P0 ;  /* 0x000000ff00057208 */ /* 0x000fe40000000000 */
[----:B------:R-:W-:Y:S01]  /*0b50*/  FSEL R6, R18, RZ, P6 ;  /* 0x000000ff12067208 */ /* 0x000fe20003000000 */
[----:B------:R-:W-:Y:S04]  /*0b60*/  STG.E.128 desc[UR4][R2.64], R8 ;  /* 0x0000000802007986 */ /* 0x000fe8000c101d04 */
[----:B------:R-:W-:Y:S01]  /*0b70*/  STG.E.128 desc[UR4][R2.64+0x800], R4 ;  /* 0x0008000402007986 */ /* 0x000fe2000c101d04 */
[----:B------:R-:W-:Y:S05]  /*0b80*/  EXIT ;  /* 0x000000000000794d */ /* 0x000fea0003800000 */
.L_x_0:
[----:B------:R-:W-:-:S00]  /*0b90*/  BRA `(.L_x_0) ;  /* 0xfffffffc00fc7947 */ /* 0x000fc0000383ffff */
[----:B------:R-:W-:-:S00]  /*0ba0*/  NOP ;  /* 0x0000000000007918 */ /* 0x000fc00000000000 */
        /* <DEDUP_REMOVED lines=13> */
.L_x_1:


//--------------------- .nv.global.init           --------------------------
	.section	.nv.global.init,"aw",@progbits
.nv.global.init:
	.type		_$_str,@object
	.size		_$_str,(_$_str_$_2 - _$_str)
_$_str:
        /*0000*/ 	.byte	0x5f, 0x5f, 0x43, 0x55, 0x44, 0x41, 0x5f, 0x46, 0x54, 0x5a, 0x00
	.type		_$_str_$_2,@object
	.size		_$_str_$_2,(.L_1 - _$_str_$_2)
_$_str_$_2:
        /*000b*/ 	.byte	0x5f, 0x5f, 0x43, 0x55, 0x44, 0x41, 0x5f, 0x50, 0x52, 0x45, 0x43, 0x5f, 0x53, 0x51, 0x52, 0x54
        /*001b*/ 	.byte	0x00
.L_1:


//--------------------- .nv.constant0.triton_poi_fused__native_batch_norm_legit_no_training_add_relu_4 --------------------------
	.section	.nv.constant0.triton_poi_fused__native_batch_norm_legit_no_training_add_relu_4,"a",@progbits
	.sectionflags	@""
	.align	4
.nv.constant0.triton_poi_fused__native_batch_norm_legit_no_training_add_relu_4:
	.zero		620
